	.headerflags	@"EF_CUDA_TEXMODE_UNIFIED EF_CUDA_64BIT_ADDRESS EF_CUDA_ACCELERATORS EF_CUDA_SM90 EF_CUDA_VIRTUAL_SM(EF_CUDA_SM90)"
	.elftype	@"ET_EXEC"


//--------------------- .nv.info                  --------------------------
	.section	.nv.info,"",@"SHT_CUDA_INFO"
	.align	4


	//----- nvinfo : EIATTR_REGCOUNT
	.align		4
        /*0000*/ 	.byte	0x04, 0x2f
        /*0002*/ 	.short	(.L_1 - .L_0)
	.align		4
.L_0:
        /*0004*/ 	.word	index@(triton_poi_fused_convolution_24)
        /*0008*/ 	.word	0x00000012


	//----- nvinfo : EIATTR_MIN_STACK_SIZE
	.align		4
.L_1:
        /*000c*/ 	.byte	0x04, 0x12
        /*000e*/ 	.short	(.L_3 - .L_2)
	.align		4
.L_2:
        /*0010*/ 	.word	index@(triton_poi_fused_convolution_24)
        /*0014*/ 	.word	0x00000000


	//----- nvinfo : EIATTR_FRAME_SIZE
	.align		4
.L_3:
        /*0018*/ 	.byte	0x04, 0x11
        /*001a*/ 	.short	(.L_5 - .L_4)
	.align		4
.L_4:
        /*001c*/ 	.word	index@(triton_poi_fused_convolution_24)
        /*0020*/ 	.word	0x00000000


	//----- nvinfo : EIATTR_MIN_STACK_SIZE
	.align		4
.L_5:
        /*0024*/ 	.byte	0x04, 0x12
        /*0026*/ 	.short	(.L_7 - .L_6)
	.align		4
.L_6:
        /*0028*/ 	.word	index@(triton_poi_fused_convolution_24)
        /*002c*/ 	.word	0x00000000
.L_7:


//--------------------- .nv.info.triton_poi_fused_convolution_24 --------------------------
	.section	.nv.info.triton_poi_fused_convolution_24,"",@"SHT_CUDA_INFO"
	.sectionflags	@""
	.align	4


	//----- nvinfo : EIATTR_CUDA_API_VERSION
	.align		4
        /*0000*/ 	.byte	0x04, 0x37
        /*0002*/ 	.short	(.L_9 - .L_8)
.L_8:
        /*0004*/ 	.word	0x0000007c


	//----- nvinfo : EIATTR_KPARAM_INFO
	.align		4
.L_9:
        /*0008*/ 	.byte	0x04, 0x17
        /*000a*/ 	.short	(.L_11 - .L_10)
.L_10:
        /*000c*/ 	.word	0x00000000
        /*0010*/ 	.short	0x0002
        /*0012*/ 	.short	0x0010
        /*0014*/ 	.byte	0x00, 0xf0, 0x11, 0x00


	//----- nvinfo : EIATTR_KPARAM_INFO
	.align		4
.L_11:
        /*0018*/ 	.byte	0x04, 0x17
        /*001a*/ 	.short	(.L_13 - .L_12)
.L_12:
        /*001c*/ 	.word	0x00000000
        /*0020*/ 	.short	0x0001
        /*0022*/ 	.short	0x0008
        /*0024*/ 	.byte	0x00, 0xf4, 0x21, 0x00


	//----- nvinfo : EIATTR_KPARAM_INFO
	.align		4
.L_13:
        /*0028*/ 	.byte	0x04, 0x17
        /*002a*/ 	.short	(.L_15 - .L_14)
.L_14:
        /*002c*/ 	.word	0x00000000
        /*0030*/ 	.short	0x0000
        /*0032*/ 	.short	0x0000
        /*0034*/ 	.byte	0x00, 0xf4, 0x21, 0x00


	//----- nvinfo : EIATTR_SPARSE_MMA_MASK
	.align		4
.L_15:
        /*0038*/ 	.byte	0x03, 0x50
        /*003a*/ 	.short	0x0000


	//----- nvinfo : EIATTR_MAXREG_COUNT
	.align		4
        /*003c*/ 	.byte	0x03, 0x1b
        /*003e*/ 	.short	0x00ff


	//----- nvinfo : EIATTR_EXIT_INSTR_OFFSETS
	.align		4
        /*0040*/ 	.byte	0x04, 0x1c
        /*0042*/ 	.short	(.L_17 - .L_16)


	//   ....[0]....
.L_16:
        /*0044*/ 	.word	0x000002b0


	//----- nvinfo : EIATTR_REQNTID
	.align		4
.L_17:
        /*0048*/ 	.byte	0x04, 0x10
        /*004a*/ 	.short	(.L_19 - .L_18)
.L_18:
        /*004c*/ 	.word	0x00000080
        /*0050*/ 	.word	0x00000001
        /*0054*/ 	.word	0x00000001


	//----- nvinfo : EIATTR_CBANK_PARAM_SIZE
	.align		4
.L_19:
        /*0058*/ 	.byte	0x03, 0x19
        /*005a*/ 	.short	0x0014


	//----- nvinfo : EIATTR_PARAM_CBANK
	.align		4
        /*005c*/ 	.byte	0x04, 0x0a
        /*005e*/ 	.short	(.L_21 - .L_20)
	.align		4
.L_20:
        /*0060*/ 	.word	index@(.nv.constant0.triton_poi_fused_convolution_24)
        /*0064*/ 	.short	0x0210
        /*0066*/ 	.short	0x0014


	//----- nvinfo : EIATTR_SW_WAR
	.align		4
.L_21:
        /*0068*/ 	.byte	0x04, 0x36
        /*006a*/ 	.short	(.L_23 - .L_22)
.L_22:
        /*006c*/ 	.word	0x00000008
.L_23:


//--------------------- .nv.callgraph             --------------------------
	.section	.nv.callgraph,"",@"SHT_CUDA_CALLGRAPH"
	.align	4
	.sectionentsize	8
	.align		4
        /*0000*/ 	.word	0x00000000
	.align		4
        /*0004*/ 	.word	0xffffffff
	.align		4
        /*0008*/ 	.word	0x00000000
	.align		4
        /*000c*/ 	.word	0xfffffffe
	.align		4
        /*0010*/ 	.word	0x00000000
	.align		4
        /*0014*/ 	.word	0xfffffffd
	.align		4
        /*0018*/ 	.word	0x00000000
	.align		4
        /*001c*/ 	.word	0xfffffffc


//--------------------- .text.triton_poi_fused_convolution_24 --------------------------
	.section	.text.triton_poi_fused_convolution_24,"ax",@progbits
	.align	128
        .global         triton_poi_fused_convolution_24
        .type           triton_poi_fused_convolution_24,@function
        .size           triton_poi_fused_convolution_24,(.L_x_1 - triton_poi_fused_convolution_24)
        .other          triton_poi_fused_convolution_24,@"STO_CUDA_ENTRY STV_DEFAULT"
triton_poi_fused_convolution_24:
.text.triton_poi_fused_convolution_24:
[----:B------:R-:W-:Y:S01]  /*0000*/  LDC R1, c[0x0][0x28] ;  /* 0x00000a00ff017b82 */ /* 0x000fe20000000800 */
[----:B------:R-:W1:Y:S07]  /*0010*/  S2R R0, SR_TID.X ;  /* 0x0000000000007919 */ /* 0x000e6e0000002100 */
[----:B------:R-:W2:Y:S01]  /*0020*/  LDC.64 R4, c[0x0][0x210] ;  /* 0x00008400ff047b82 */ /* 0x000ea20000000a00 */
[----:B------:R-:W-:Y:S01]  /*0030*/  MOV R8, RZ ;  /* 0x000000ff00087202 */ /* 0x000fe20000000f00 */
[----:B------:R-:W-:Y:S01]  /*0040*/  ULDC.64 UR4, c[0x0][0x208] ;  /* 0x0000820000047ab9 */ /* 0x000fe20000000a00 */
[----:B------:R-:W3:Y:S05]  /*0050*/  S2R R11, SR_CTAID.X ;  /* 0x00000000000b7919 */ /* 0x000eea0000002500 */
[----:B------:R-:W4:Y:S01]  /*0060*/  LDC.64 R2, c[0x0][0x218] ;  /* 0x00008600ff027b82 */ /* 0x000f220000000a00 */
[----:B-1----:R-:W-:-:S04]  /*0070*/  SHF.L.U32 R0, R0, 0x2, RZ ;  /* 0x0000000200007819 */ /* 0x002fc800000006ff */
[----:B------:R-:W-:-:S04]  /*0080*/  LOP3.LUT R0, R0, 0x1fc, RZ, 0xc0, !PT ;  /* 0x000001fc00007812 */ /* 0x000fc800078ec0ff */
[----:B---3--:R-:W-:-:S04]  /*0090*/  LEA R11, R11, R0, 0xa ;  /* 0x000000000b0b7211 */ /* 0x008fc800078e50ff */
[----:B------:R-:W-:Y:S01]  /*00a0*/  IADD3 R0, R11, 0x200, RZ ;  /* 0x000002000b007810 */ /* 0x000fe20007ffe0ff */
[----:B------:R-:W-:-:S04]  /*00b0*/  IMAD.HI R6, R11, 0x78787879, RZ ;  /* 0x787878790b067827 */ /* 0x000fc800078e02ff */
[----:B------:R-:W-:Y:S01]  /*00c0*/  IMAD.HI R0, R0, 0x78787879, RZ ;  /* 0x7878787900007827 */ /* 0x000fe200078e02ff */
[----:B------:R-:W-:-:S04]  /*00d0*/  SHF.R.U32.HI R7, RZ, 0x1f, R6 ;  /* 0x0000001fff077819 */ /* 0x000fc80000011606 */
[----:B------:R-:W-:Y:S01]  /*00e0*/  LEA.HI.SX32 R7, R6, R7, 0x15 ;  /* 0x0000000706077211 */ /* 0x000fe200078faaff */
[----:B------:R-:W-:Y:S01]  /*00f0*/  HFMA2.MMA R6, -RZ, RZ, 0, 0 ;  /* 0x00000000ff067435 */ /* 0x000fe200000001ff */
[----:B------:R-:W-:-:S04]  /*0100*/  SHF.R.U32.HI R9, RZ, 0x1f, R0 ;  /* 0x0000001fff097819 */ /* 0x000fc80000011600 */
[----:B------:R-:W-:-:S05]  /*0110*/  LEA.HI.SX32 R9, R0, R9, 0x15 ;  /* 0x0000000900097211 */ /* 0x000fca00078faaff */
[----:B------:R-:W-:-:S04]  /*0120*/  IMAD.HI R0, R7, -0x6db6db6d, R6 ;  /* 0x9249249307007827 */ /* 0x000fc800078e0206 */
[----:B------:R-:W-:Y:S01]  /*0130*/  IMAD.HI R6, R9, -0x6db6db6d, R8 ;  /* 0x9249249309067827 */ /* 0x000fe200078e0208 */
[----:B------:R-:W-:-:S04]  /*0140*/  SHF.R.U32.HI R13, RZ, 0x1f, R0 ;  /* 0x0000001fff0d7819 */ /* 0x000fc80000011600 */
[----:B------:R-:W-:Y:S02]  /*0150*/  SHF.R.U32.HI R15, RZ, 0x1f, R6 ;  /* 0x0000001fff0f7819 */ /* 0x000fe40000011606 */
[----:B------:R-:W-:Y:S02]  /*0160*/  LEA.HI.SX32 R13, R0, R13, 0x19 ;  /* 0x0000000d000d7211 */ /* 0x000fe400078fcaff */
[----:B------:R-:W-:-:S03]  /*0170*/  LEA.HI.SX32 R15, R6, R15, 0x19 ;  /* 0x0000000f060f7211 */ /* 0x000fc600078fcaff */
[----:B------:R-:W-:Y:S02]  /*0180*/  IMAD R13, R13, -0xe0, R7 ;  /* 0xffffff200d0d7824 */ /* 0x000fe400078e0207 */
[----:B------:R-:W-:Y:S02]  /*0190*/  IMAD R15, R15, -0xe0, R9 ;  /* 0xffffff200f0f7824 */ /* 0x000fe400078e0209 */
[----:B--2---:R-:W-:-:S04]  /*01a0*/  IMAD.WIDE R8, R11, 0x4, R4 ;  /* 0x000000040b087825 */ /* 0x004fc800078e0204 */
[--C-:B----4-:R-:W-:Y:S01]  /*01b0*/  IMAD.WIDE R10, R13, 0x4, R2.reuse ;  /* 0x000000040d0a7825 */ /* 0x110fe200078e0202 */
[----:B------:R-:W2:Y:S03]  /*01c0*/  LDG.E.128 R4, desc[UR4][R8.64] ;  /* 0x0000000408047981 */ /* 0x000ea6000c1e1d00 */
[----:B------:R-:W-:Y:S02]  /*01d0*/  IMAD.WIDE R2, R15, 0x4, R2 ;  /* 0x000000040f027825 */ /* 0x000fe400078e0202 */
[----:B------:R-:W2:Y:S04]  /*01e0*/  LDG.E.EL R10, desc[UR4][R10.64] ;  /* 0x000000040a0a7981 */ /* 0x000ea8000c2e1900 */
[----:B------:R-:W3:Y:S04]  /*01f0*/  LDG.E.EL R2, desc[UR4][R2.64] ;  /* 0x0000000402027981 */ /* 0x000ee8000c2e1900 */
[----:B------:R-:W3:Y:S01]  /*0200*/  LDG.E.128 R12, desc[UR4][R8.64+0x800] ;  /* 0x00080004080c7981 */ /* 0x000ee2000c1e1d00 */
[--C-:B--2---:R-:W-:Y:S01]  /*0210*/  FADD R4, R4, R10.reuse ;  /* 0x0000000a04047221 */ /* 0x104fe20000000000 */
[--C-:B------:R-:W-:Y:S01]  /*0220*/  FADD R5, R5, R10.reuse ;  /* 0x0000000a05057221 */ /* 0x100fe20000000000 */
[--C-:B------:R-:W-:Y:S01]  /*0230*/  FADD R6, R6, R10.reuse ;  /* 0x0000000a06067221 */ /* 0x100fe20000000000 */
[----:B------:R-:W-:Y:S01]  /*0240*/  FADD R7, R7, R10 ;  /* 0x0000000a07077221 */ /* 0x000fe20000000000 */
[--C-:B---3--:R-:W-:Y:S01]  /*0250*/  FADD R12, R12, R2.reuse ;  /* 0x000000020c0c7221 */ /* 0x108fe20000000000 */
[--C-:B------:R-:W-:Y:S01]  /*0260*/  FADD R13, R13, R2.reuse ;  /* 0x000000020d0d7221 */ /* 0x100fe20000000000 */
[--C-:B------:R-:W-:Y:S01]  /*0270*/  FADD R14, R14, R2.reuse ;  /* 0x000000020e0e7221 */ /* 0x100fe20000000000 */
[----:B------:R-:W-:Y:S01]  /*0280*/  FADD R15, R15, R2 ;  /* 0x000000020f0f7221 */ /* 0x000fe20000000000 */
[----:B------:R-:W-:Y:S04]  /*0290*/  STG.E.128 desc[UR4][R8.64], R4 ;  /* 0x0000000408007986 */ /* 0x000fe8000c101d04 */
[----:B------:R-:W-:Y:S01]  /*02a0*/  STG.E.128 desc[UR4][R8.64+0x800], R12 ;  /* 0x0008000c08007986 */ /* 0x000fe2000c101d04 */
[----:B------:R-:W-:Y:S05]  /*02b0*/  EXIT ;  /* 0x000000000000794d */ /* 0x000fea0003800000 */
.L_x_0:
[----:B------:R-:W-:-:S00]  /*02c0*/  BRA `(.L_x_0) ;  /* 0xfffffffc00fc7947 */ /* 0x000fc0000383ffff */
[----:B------:R-:W-:-:S00]  /*02d0*/  NOP ;  /* 0x0000000000007918 */ /* 0x000fc00000000000 */
        /* <DEDUP_REMOVED lines=10> */
.L_x_1:


//--------------------- .nv.constant0.triton_poi_fused_convolution_24 --------------------------
	.section	.nv.constant0.triton_poi_fused_convolution_24,"a",@progbits
	.sectionflags	@""
	.align	4
.nv.constant0.triton_poi_fused_convolution_24:
	.zero		548
